//
// Generated by NVIDIA NVVM Compiler
//
// Compiler Build ID: CL-36424714
// Cuda compilation tools, release 13.0, V13.0.88
// Based on NVVM 20.0.0
//

.version 9.0
.target sm_100
.address_size 64

	// .globl	_Z11dummyKernelPf

.visible .entry _Z11dummyKernelPf(
	.param .u64 .ptr .align 1 _Z11dummyKernelPf_param_0
)
{


	ret;

}


// ===== COMPILED SASS (sm_100) =====

	.target	sm_100

	.elftype	@"ET_EXEC"


//--------------------- .note.nv.tkinfo           --------------------------
	.section	.note.nv.tkinfo,"",@"SHT_NOTE"
	.sectionflags	@"SHF_NOTE_NV_TKINFO"
	.tkinfo
        /*0018*/ 	.word	0x00000002
        /*0030*/ 	.string	""
        /*0030*/ 	.string	"ptxas"
        /*0030*/ 	.string	"Cuda compilation tools, release 13.0, V13.0.88"
        /*0030*/ 	.string	"Build cuda_13.0.r13.0/compiler.36424714_0"
        /*0030*/ 	.string	"-arch sm_100 -m 64 "



//--------------------- .note.nv.cuinfo           --------------------------
	.section	.note.nv.cuinfo,"",@"SHT_NOTE"
	.sectionflags	@"SHF_NOTE_NV_CUINFO"
        /*0018*/ 	.short	0x0002
        /*001a*/ 	.short	0x0064
        /*001c*/ 	.short	0x0082
	.zero		2


//--------------------- .nv.info                  --------------------------
	.section	.nv.info,"",@"SHT_CUDA_INFO"
	.align	4


	//----- nvinfo : EIATTR_REGCOUNT
	.align		4
        /*0000*/ 	.byte	0x04, 0x2f
        /*0002*/ 	.short	(.L_1 - .L_0)
	.align		4
.L_0:
        /*0004*/ 	.word	index@(_Z11dummyKernelPf)
        /*0008*/ 	.word	0x00000004


	//----- nvinfo : EIATTR_FRAME_SIZE
	.align		4
.L_1:
        /*000c*/ 	.byte	0x04, 0x11
        /*000e*/ 	.short	(.L_3 - .L_2)
	.align		4
.L_2:
        /*0010*/ 	.word	index@(_Z11dummyKernelPf)
        /*0014*/ 	.word	0x00000000


	//----- nvinfo : EIATTR_MIN_STACK_SIZE
	.align		4
.L_3:
        /*0018*/ 	.byte	0x04, 0x12
        /*001a*/ 	.short	(.L_5 - .L_4)
	.align		4
.L_4:
        /*001c*/ 	.word	index@(_Z11dummyKernelPf)
        /*0020*/ 	.word	0x00000000
.L_5:


//--------------------- .nv.compat                --------------------------
	.section	.nv.compat,"",@"SHT_CUDA_COMPAT_INFO"
	.align	4
        /*0000*/ 	.byte	0x02, 0x09, 0x00, 0x00, 0x02, 0x02, 0x01, 0x00, 0x02, 0x05, 0x05, 0x00, 0x03, 0x07, 0x01, 0x01
        /*0010*/ 	.byte	0x02, 0x03, 0x00, 0x00, 0x02, 0x06, 0x01, 0x00, 0x04, 0x0b, 0x08, 0x00, 0x09, 0x00, 0x00, 0x00
        /*0020*/ 	.byte	0x00, 0x00, 0x00, 0x00


//--------------------- .nv.info._Z11dummyKernelPf --------------------------
	.section	.nv.info._Z11dummyKernelPf,"",@"SHT_CUDA_INFO"
	.sectionflags	@""
	.align	4


	//----- nvinfo : EIATTR_CUDA_API_VERSION
	.align		4
        /*0000*/ 	.byte	0x04, 0x37
        /*0002*/ 	.short	(.L_7 - .L_6)
.L_6:
        /*0004*/ 	.word	0x00000082


	//----- nvinfo : EIATTR_KPARAM_INFO
	.align		4
.L_7:
        /*0008*/ 	.byte	0x04, 0x17
        /*000a*/ 	.short	(.L_9 - .L_8)
.L_8:
        /*000c*/ 	.word	0x00000000
        /*0010*/ 	.short	0x0000
        /*0012*/ 	.short	0x0000
        /*0014*/ 	.byte	0x00, 0xf5, 0x21, 0x00


	//----- nvinfo : EIATTR_SPARSE_MMA_MASK
	.align		4
.L_9:
        /*0018*/ 	.byte	0x03, 0x50
        /*001a*/ 	.short	0x0000


	//----- nvinfo : EIATTR_MAXREG_COUNT
	.align		4
        /*001c*/ 	.byte	0x03, 0x1b
        /*001e*/ 	.short	0x00ff


	//----- nvinfo : EIATTR_MERCURY_ISA_VERSION
	.align		4
        /*0020*/ 	.byte	0x03, 0x5f
        /*0022*/ 	.short	0x0101


	//----- nvinfo : EIATTR_VRC_CTA_INIT_COUNT
	.align		4
        /*0024*/ 	.byte	0x02, 0x4a
	.zero		1
	.zero		1


	//----- nvinfo : EIATTR_EXIT_INSTR_OFFSETS
	.align		4
        /*0028*/ 	.byte	0x04, 0x1c
        /*002a*/ 	.short	(.L_11 - .L_10)


	//   ....[0]....
.L_10:
        /*002c*/ 	.word	0x00000010


	//----- nvinfo : EIATTR_CBANK_PARAM_SIZE
	.align		4
.L_11:
        /*0030*/ 	.byte	0x03, 0x19
        /*0032*/ 	.short	0x0008


	//----- nvinfo : EIATTR_PARAM_CBANK
	.align		4
        /*0034*/ 	.byte	0x04, 0x0a
        /*0036*/ 	.short	(.L_13 - .L_12)
	.align		4
.L_12:
        /*0038*/ 	.word	index@(.nv.constant0._Z11dummyKernelPf)
        /*003c*/ 	.short	0x0380
        /*003e*/ 	.short	0x0008


	//----- nvinfo : EIATTR_SW_WAR
	.align		4
.L_13:
        /*0040*/ 	.byte	0x04, 0x36
        /*0042*/ 	.short	(.L_15 - .L_14)
.L_14:
        /*0044*/ 	.word	0x00000008
.L_15:


//--------------------- .nv.callgraph             --------------------------
	.section	.nv.callgraph,"",@"SHT_CUDA_CALLGRAPH"
	.align	4
	.sectionentsize	8
	.align		4
        /*0000*/ 	.word	0x00000000
	.align		4
        /*0004*/ 	.word	0xffffffff
	.align		4
        /*0008*/ 	.word	0x00000000
	.align		4
        /*000c*/ 	.word	0xfffffffe
	.align		4
        /*0010*/ 	.word	0x00000000
	.align		4
        /*0014*/ 	.word	0xfffffffd
	.align		4
        /*0018*/ 	.word	0x00000000
	.align		4
        /*001c*/ 	.word	0xfffffffc


//--------------------- .text._Z11dummyKernelPf   --------------------------
	.section	.text._Z11dummyKernelPf,"ax",@progbits
	.align	128
        .global         _Z11dummyKernelPf
        .type           _Z11dummyKernelPf,@function
        .size           _Z11dummyKernelPf,(.L_x_1 - _Z11dummyKernelPf)
        .other          _Z11dummyKernelPf,@"STO_CUDA_ENTRY STV_DEFAULT"
_Z11dummyKernelPf:
.text._Z11dummyKernelPf:
[----:B------:R-:W-:Y:S01]  /*0000*/  LDC R1, c[0x0][0x37c] ;  /* 0x0000df00ff017b82 */ /* 0x000fe20000000800 */
[----:B------:R-:W-:Y:S05]  /*0010*/  EXIT ;  /* 0x000000000000794d */ /* 0x000fea0003800000 */
.L_x_0:
[----:B------:R-:W-:-:S00]  /*0020*/  BRA `(.L_x_0) ;  /* 0xfffffffc00fc7947 */ /* 0x000fc0000383ffff */
[----:B------:R-:W-:-:S00]  /*0030*/  NOP ;  /* 0x0000000000007918 */ /* 0x000fc00000000000 */
        /* <DEDUP_REMOVED lines=12> */
.L_x_1:


//--------------------- .nv.shared.reserved.0     --------------------------
	.section	.nv.shared.reserved.0,"aw",@nobits
	.weak		__nv_reservedSMEM_offset_0_alias
	.size		__nv_reservedSMEM_offset_0_alias, 0, 64
	.other		__nv_reservedSMEM_offset_0_alias,@"STO_CUDA_RESERVED_SHARED STV_DEFAULT"
__nv_reservedSMEM_offset_0_alias:
	.zero		0
	.zero		64


//--------------------- .nv.constant0._Z11dummyKernelPf --------------------------
	.section	.nv.constant0._Z11dummyKernelPf,"a",@progbits
	.sectionflags	@""
	.align	4
.nv.constant0._Z11dummyKernelPf:
	.zero		904


//--------------------- SYMBOLS --------------------------

	.type		.nv.reservedSmem.offset0,@object
	.size		.nv.reservedSmem.offset0,0x4
